//
// Generated by NVIDIA NVVM Compiler
//
// Compiler Build ID: CL-36424714
// Cuda compilation tools, release 13.0, V13.0.88
// Based on NVVM 20.0.0
//

.version 9.0
.target sm_100
.address_size 64

	// .globl	_Z5allocP4vecti

.visible .entry _Z5allocP4vecti(
	.param .u64 .ptr .align 1 _Z5allocP4vecti_param_0,
	.param .u32 _Z5allocP4vecti_param_1
)
{
	.reg .pred 	%p<10>;
	.reg .b32 	%r<55>;
	.reg .b64 	%rd<97>;

	ld.param.u64 	%rd5, [_Z5allocP4vecti_param_0];
	ld.param.u32 	%r18, [_Z5allocP4vecti_param_1];
	cvta.to.global.u64 	%rd1, %rd5;
	setp.lt.s32 	%p1, %r18, 1;
	@%p1 bra 	$L__BB0_13;
	and.b32  	%r1, %r18, 15;
	setp.lt.u32 	%p2, %r18, 16;
	mov.b32 	%r51, 0;
	@%p2 bra 	$L__BB0_4;
	and.b32  	%r51, %r18, 2147483632;
	mov.b32 	%r49, 0;
$L__BB0_3:
	.pragma "nounroll";
	mul.lo.s32 	%r21, %r49, 10;
	ld.global.u64 	%rd6, [%rd1];
	cvta.to.global.u64 	%rd7, %rd6;
	mul.wide.u32 	%rd8, %r49, 4;
	add.s64 	%rd9, %rd7, %rd8;
	st.global.u32 	[%rd9], %r21;
	add.s32 	%r22, %r21, 10;
	ld.global.u64 	%rd10, [%rd1];
	cvta.to.global.u64 	%rd11, %rd10;
	add.s64 	%rd12, %rd11, %rd8;
	st.global.u32 	[%rd12+4], %r22;
	add.s32 	%r23, %r21, 20;
	ld.global.u64 	%rd13, [%rd1];
	cvta.to.global.u64 	%rd14, %rd13;
	add.s64 	%rd15, %rd14, %rd8;
	st.global.u32 	[%rd15+8], %r23;
	add.s32 	%r24, %r21, 30;
	ld.global.u64 	%rd16, [%rd1];
	cvta.to.global.u64 	%rd17, %rd16;
	add.s64 	%rd18, %rd17, %rd8;
	st.global.u32 	[%rd18+12], %r24;
	add.s32 	%r25, %r21, 40;
	ld.global.u64 	%rd19, [%rd1];
	cvta.to.global.u64 	%rd20, %rd19;
	add.s64 	%rd21, %rd20, %rd8;
	st.global.u32 	[%rd21+16], %r25;
	add.s32 	%r26, %r21, 50;
	ld.global.u64 	%rd22, [%rd1];
	cvta.to.global.u64 	%rd23, %rd22;
	add.s64 	%rd24, %rd23, %rd8;
	st.global.u32 	[%rd24+20], %r26;
	add.s32 	%r27, %r21, 60;
	ld.global.u64 	%rd25, [%rd1];
	cvta.to.global.u64 	%rd26, %rd25;
	add.s64 	%rd27, %rd26, %rd8;
	st.global.u32 	[%rd27+24], %r27;
	add.s32 	%r28, %r21, 70;
	ld.global.u64 	%rd28, [%rd1];
	cvta.to.global.u64 	%rd29, %rd28;
	add.s64 	%rd30, %rd29, %rd8;
	st.global.u32 	[%rd30+28], %r28;
	add.s32 	%r29, %r21, 80;
	ld.global.u64 	%rd31, [%rd1];
	cvta.to.global.u64 	%rd32, %rd31;
	add.s64 	%rd33, %rd32, %rd8;
	st.global.u32 	[%rd33+32], %r29;
	add.s32 	%r30, %r21, 90;
	ld.global.u64 	%rd34, [%rd1];
	cvta.to.global.u64 	%rd35, %rd34;
	add.s64 	%rd36, %rd35, %rd8;
	st.global.u32 	[%rd36+36], %r30;
	add.s32 	%r31, %r21, 100;
	ld.global.u64 	%rd37, [%rd1];
	cvta.to.global.u64 	%rd38, %rd37;
	add.s64 	%rd39, %rd38, %rd8;
	st.global.u32 	[%rd39+40], %r31;
	add.s32 	%r32, %r21, 110;
	ld.global.u64 	%rd40, [%rd1];
	cvta.to.global.u64 	%rd41, %rd40;
	add.s64 	%rd42, %rd41, %rd8;
	st.global.u32 	[%rd42+44], %r32;
	add.s32 	%r33, %r21, 120;
	ld.global.u64 	%rd43, [%rd1];
	cvta.to.global.u64 	%rd44, %rd43;
	add.s64 	%rd45, %rd44, %rd8;
	st.global.u32 	[%rd45+48], %r33;
	add.s32 	%r34, %r21, 130;
	ld.global.u64 	%rd46, [%rd1];
	cvta.to.global.u64 	%rd47, %rd46;
	add.s64 	%rd48, %rd47, %rd8;
	st.global.u32 	[%rd48+52], %r34;
	add.s32 	%r35, %r21, 140;
	ld.global.u64 	%rd49, [%rd1];
	cvta.to.global.u64 	%rd50, %rd49;
	add.s64 	%rd51, %rd50, %rd8;
	st.global.u32 	[%rd51+56], %r35;
	add.s32 	%r36, %r21, 150;
	ld.global.u64 	%rd52, [%rd1];
	cvta.to.global.u64 	%rd53, %rd52;
	add.s64 	%rd54, %rd53, %rd8;
	st.global.u32 	[%rd54+60], %r36;
	add.s32 	%r49, %r49, 16;
	setp.ne.s32 	%p3, %r49, %r51;
	@%p3 bra 	$L__BB0_3;
$L__BB0_4:
	setp.eq.s32 	%p4, %r1, 0;
	@%p4 bra 	$L__BB0_13;
	and.b32  	%r6, %r18, 7;
	setp.lt.u32 	%p5, %r1, 8;
	@%p5 bra 	$L__BB0_7;
	mul.lo.s32 	%r37, %r51, 10;
	ld.global.u64 	%rd55, [%rd1];
	cvta.to.global.u64 	%rd56, %rd55;
	mul.wide.u32 	%rd57, %r51, 4;
	add.s64 	%rd58, %rd56, %rd57;
	st.global.u32 	[%rd58], %r37;
	add.s32 	%r38, %r37, 10;
	ld.global.u64 	%rd59, [%rd1];
	cvta.to.global.u64 	%rd60, %rd59;
	add.s64 	%rd61, %rd60, %rd57;
	st.global.u32 	[%rd61+4], %r38;
	add.s32 	%r39, %r37, 20;
	ld.global.u64 	%rd62, [%rd1];
	cvta.to.global.u64 	%rd63, %rd62;
	add.s64 	%rd64, %rd63, %rd57;
	st.global.u32 	[%rd64+8], %r39;
	add.s32 	%r40, %r37, 30;
	ld.global.u64 	%rd65, [%rd1];
	cvta.to.global.u64 	%rd66, %rd65;
	add.s64 	%rd67, %rd66, %rd57;
	st.global.u32 	[%rd67+12], %r40;
	add.s32 	%r41, %r37, 40;
	ld.global.u64 	%rd68, [%rd1];
	cvta.to.global.u64 	%rd69, %rd68;
	add.s64 	%rd70, %rd69, %rd57;
	st.global.u32 	[%rd70+16], %r41;
	add.s32 	%r42, %r37, 50;
	ld.global.u64 	%rd71, [%rd1];
	cvta.to.global.u64 	%rd72, %rd71;
	add.s64 	%rd73, %rd72, %rd57;
	st.global.u32 	[%rd73+20], %r42;
	add.s32 	%r43, %r37, 60;
	ld.global.u64 	%rd74, [%rd1];
	cvta.to.global.u64 	%rd75, %rd74;
	add.s64 	%rd76, %rd75, %rd57;
	st.global.u32 	[%rd76+24], %r43;
	add.s32 	%r44, %r37, 70;
	ld.global.u64 	%rd77, [%rd1];
	cvta.to.global.u64 	%rd78, %rd77;
	add.s64 	%rd79, %rd78, %rd57;
	st.global.u32 	[%rd79+28], %r44;
	add.s32 	%r51, %r51, 8;
$L__BB0_7:
	setp.eq.s32 	%p6, %r6, 0;
	@%p6 bra 	$L__BB0_13;
	and.b32  	%r9, %r18, 3;
	setp.lt.u32 	%p7, %r6, 4;
	@%p7 bra 	$L__BB0_10;
	mul.lo.s32 	%r45, %r51, 10;
	ld.global.u64 	%rd80, [%rd1];
	cvta.to.global.u64 	%rd81, %rd80;
	mul.wide.u32 	%rd82, %r51, 4;
	add.s64 	%rd83, %rd81, %rd82;
	st.global.u32 	[%rd83], %r45;
	add.s32 	%r46, %r45, 10;
	ld.global.u64 	%rd84, [%rd1];
	cvta.to.global.u64 	%rd85, %rd84;
	add.s64 	%rd86, %rd85, %rd82;
	st.global.u32 	[%rd86+4], %r46;
	add.s32 	%r47, %r45, 20;
	ld.global.u64 	%rd87, [%rd1];
	cvta.to.global.u64 	%rd88, %rd87;
	add.s64 	%rd89, %rd88, %rd82;
	st.global.u32 	[%rd89+8], %r47;
	add.s32 	%r48, %r45, 30;
	ld.global.u64 	%rd90, [%rd1];
	cvta.to.global.u64 	%rd91, %rd90;
	add.s64 	%rd92, %rd91, %rd82;
	st.global.u32 	[%rd92+12], %r48;
	add.s32 	%r51, %r51, 4;
$L__BB0_10:
	setp.eq.s32 	%p8, %r9, 0;
	@%p8 bra 	$L__BB0_13;
	mul.wide.u32 	%rd96, %r51, 4;
	mul.lo.s32 	%r54, %r51, 10;
	neg.s32 	%r53, %r9;
$L__BB0_12:
	.pragma "nounroll";
	ld.global.u64 	%rd93, [%rd1];
	cvta.to.global.u64 	%rd94, %rd93;
	add.s64 	%rd95, %rd94, %rd96;
	st.global.u32 	[%rd95], %r54;
	add.s64 	%rd96, %rd96, 4;
	add.s32 	%r54, %r54, 10;
	add.s32 	%r53, %r53, 1;
	setp.ne.s32 	%p9, %r53, 0;
	@%p9 bra 	$L__BB0_12;
$L__BB0_13:
	ret;

}
	// .globl	_Z7kernel24vect
.visible .entry _Z7kernel24vect(
	.param .align 8 .b8 _Z7kernel24vect_param_0[8]
)
{
	.reg .b32 	%r<4>;
	.reg .b64 	%rd<5>;

	ld.param.u64 	%rd1, [_Z7kernel24vect_param_0];
	cvta.to.global.u64 	%rd2, %rd1;
	mov.u32 	%r1, %ctaid.x;
	mul.wide.u32 	%rd3, %r1, 4;
	add.s64 	%rd4, %rd2, %rd3;
	ld.global.u32 	%r2, [%rd4];
	shl.b32 	%r3, %r2, 1;
	st.global.u32 	[%rd4], %r3;
	ret;

}


// ===== COMPILED SASS (sm_100) =====

	.target	sm_100

	.elftype	@"ET_EXEC"


//--------------------- .note.nv.tkinfo           --------------------------
	.section	.note.nv.tkinfo,"",@"SHT_NOTE"
	.sectionflags	@"SHF_NOTE_NV_TKINFO"
	.tkinfo
        /*0018*/ 	.word	0x00000002
        /*0030*/ 	.string	""
        /*0030*/ 	.string	"ptxas"
        /*0030*/ 	.string	"Cuda compilation tools, release 13.0, V13.0.88"
        /*0030*/ 	.string	"Build cuda_13.0.r13.0/compiler.36424714_0"
        /*0030*/ 	.string	"-arch sm_100 -m 64 "



//--------------------- .note.nv.cuinfo           --------------------------
	.section	.note.nv.cuinfo,"",@"SHT_NOTE"
	.sectionflags	@"SHF_NOTE_NV_CUINFO"
        /*0018*/ 	.short	0x0002
        /*001a*/ 	.short	0x0064
        /*001c*/ 	.short	0x0082
	.zero		2


//--------------------- .nv.info                  --------------------------
	.section	.nv.info,"",@"SHT_CUDA_INFO"
	.align	4


	//----- nvinfo : EIATTR_REGCOUNT
	.align		4
        /*0000*/ 	.byte	0x04, 0x2f
        /*0002*/ 	.short	(.L_1 - .L_0)
	.align		4
.L_0:
        /*0004*/ 	.word	index@(_Z5allocP4vecti)
        /*0008*/ 	.word	0x0000001a


	//----- nvinfo : EIATTR_FRAME_SIZE
	.align		4
.L_1:
        /*000c*/ 	.byte	0x04, 0x11
        /*000e*/ 	.short	(.L_3 - .L_2)
	.align		4
.L_2:
        /*0010*/ 	.word	index@(_Z5allocP4vecti)
        /*0014*/ 	.word	0x00000000


	//----- nvinfo : EIATTR_REGCOUNT
	.align		4
.L_3:
        /*0018*/ 	.byte	0x04, 0x2f
        /*001a*/ 	.short	(.L_5 - .L_4)
	.align		4
.L_4:
        /*001c*/ 	.word	index@(_Z7kernel24vect)
        /*0020*/ 	.word	0x00000008


	//----- nvinfo : EIATTR_FRAME_SIZE
	.align		4
.L_5:
        /*0024*/ 	.byte	0x04, 0x11
        /*0026*/ 	.short	(.L_7 - .L_6)
	.align		4
.L_6:
        /*0028*/ 	.word	index@(_Z7kernel24vect)
        /*002c*/ 	.word	0x00000000


	//----- nvinfo : EIATTR_MIN_STACK_SIZE
	.align		4
.L_7:
        /*0030*/ 	.byte	0x04, 0x12
        /*0032*/ 	.short	(.L_9 - .L_8)
	.align		4
.L_8:
        /*0034*/ 	.word	index@(_Z7kernel24vect)
        /*0038*/ 	.word	0x00000000


	//----- nvinfo : EIATTR_MIN_STACK_SIZE
	.align		4
.L_9:
        /*003c*/ 	.byte	0x04, 0x12
        /*003e*/ 	.short	(.L_11 - .L_10)
	.align		4
.L_10:
        /*0040*/ 	.word	index@(_Z5allocP4vecti)
        /*0044*/ 	.word	0x00000000
.L_11:


//--------------------- .nv.compat                --------------------------
	.section	.nv.compat,"",@"SHT_CUDA_COMPAT_INFO"
	.align	4
        /*0000*/ 	.byte	0x02, 0x09, 0x00, 0x00, 0x02, 0x02, 0x01, 0x00, 0x02, 0x05, 0x05, 0x00, 0x03, 0x07, 0x01, 0x01
        /*0010*/ 	.byte	0x02, 0x03, 0x00, 0x00, 0x02, 0x06, 0x01, 0x00, 0x04, 0x0b, 0x08, 0x00, 0x09, 0x00, 0x00, 0x00
        /*0020*/ 	.byte	0x00, 0x00, 0x00, 0x00


//--------------------- .nv.info._Z7kernel24vect  --------------------------
	.section	.nv.info._Z7kernel24vect,"",@"SHT_CUDA_INFO"
	.sectionflags	@""
	.align	4


	//----- nvinfo : EIATTR_CUDA_API_VERSION
	.align		4
        /*0000*/ 	.byte	0x04, 0x37
        /*0002*/ 	.short	(.L_13 - .L_12)
.L_12:
        /*0004*/ 	.word	0x00000082


	//----- nvinfo : EIATTR_KPARAM_INFO
	.align		4
.L_13:
        /*0008*/ 	.byte	0x04, 0x17
        /*000a*/ 	.short	(.L_15 - .L_14)
.L_14:
        /*000c*/ 	.word	0x00000000
        /*0010*/ 	.short	0x0000
        /*0012*/ 	.short	0x0000
        /*0014*/ 	.byte	0x00, 0xf0, 0x21, 0x00


	//----- nvinfo : EIATTR_SPARSE_MMA_MASK
	.align		4
.L_15:
        /*0018*/ 	.byte	0x03, 0x50
        /*001a*/ 	.short	0x0000


	//----- nvinfo : EIATTR_MAXREG_COUNT
	.align		4
        /*001c*/ 	.byte	0x03, 0x1b
        /*001e*/ 	.short	0x00ff


	//----- nvinfo : EIATTR_MERCURY_ISA_VERSION
	.align		4
        /*0020*/ 	.byte	0x03, 0x5f
        /*0022*/ 	.short	0x0101


	//----- nvinfo : EIATTR_VRC_CTA_INIT_COUNT
	.align		4
        /*0024*/ 	.byte	0x02, 0x4a
	.zero		1
	.zero		1


	//----- nvinfo : EIATTR_EXIT_INSTR_OFFSETS
	.align		4
        /*0028*/ 	.byte	0x04, 0x1c
        /*002a*/ 	.short	(.L_17 - .L_16)


	//   ....[0]....
.L_16:
        /*002c*/ 	.word	0x00000080


	//----- nvinfo : EIATTR_CBANK_PARAM_SIZE
	.align		4
.L_17:
        /*0030*/ 	.byte	0x03, 0x19
        /*0032*/ 	.short	0x0008


	//----- nvinfo : EIATTR_PARAM_CBANK
	.align		4
        /*0034*/ 	.byte	0x04, 0x0a
        /*0036*/ 	.short	(.L_19 - .L_18)
	.align		4
.L_18:
        /*0038*/ 	.word	index@(.nv.constant0._Z7kernel24vect)
        /*003c*/ 	.short	0x0380
        /*003e*/ 	.short	0x0008


	//----- nvinfo : EIATTR_SW_WAR
	.align		4
.L_19:
        /*0040*/ 	.byte	0x04, 0x36
        /*0042*/ 	.short	(.L_21 - .L_20)
.L_20:
        /*0044*/ 	.word	0x00000008
.L_21:


//--------------------- .nv.info._Z5allocP4vecti  --------------------------
	.section	.nv.info._Z5allocP4vecti,"",@"SHT_CUDA_INFO"
	.sectionflags	@""
	.align	4


	//----- nvinfo : EIATTR_CUDA_API_VERSION
	.align		4
        /*0000*/ 	.byte	0x04, 0x37
        /*0002*/ 	.short	(.L_23 - .L_22)
.L_22:
        /*0004*/ 	.word	0x00000082


	//----- nvinfo : EIATTR_KPARAM_INFO
	.align		4
.L_23:
        /*0008*/ 	.byte	0x04, 0x17
        /*000a*/ 	.short	(.L_25 - .L_24)
.L_24:
        /*000c*/ 	.word	0x00000000
        /*0010*/ 	.short	0x0001
        /*0012*/ 	.short	0x0008
        /*0014*/ 	.byte	0x00, 0xf0, 0x11, 0x00


	//----- nvinfo : EIATTR_KPARAM_INFO
	.align		4
.L_25:
        /*0018*/ 	.byte	0x04, 0x17
        /*001a*/ 	.short	(.L_27 - .L_26)
.L_26:
        /*001c*/ 	.word	0x00000000
        /*0020*/ 	.short	0x0000
        /*0022*/ 	.short	0x0000
        /*0024*/ 	.byte	0x00, 0xf5, 0x21, 0x00


	//----- nvinfo : EIATTR_SPARSE_MMA_MASK
	.align		4
.L_27:
        /*0028*/ 	.byte	0x03, 0x50
        /*002a*/ 	.short	0x0000


	//----- nvinfo : EIATTR_MAXREG_COUNT
	.align		4
        /*002c*/ 	.byte	0x03, 0x1b
        /*002e*/ 	.short	0x00ff


	//----- nvinfo : EIATTR_MERCURY_ISA_VERSION
	.align		4
        /*0030*/ 	.byte	0x03, 0x5f
        /*0032*/ 	.short	0x0101


	//----- nvinfo : EIATTR_VRC_CTA_INIT_COUNT
	.align		4
        /*0034*/ 	.byte	0x02, 0x4a
	.zero		1
	.zero		1


	//----- nvinfo : EIATTR_EXIT_INSTR_OFFSETS
	.align		4
        /*0038*/ 	.byte	0x04, 0x1c
        /*003a*/ 	.short	(.L_29 - .L_28)


	//   ....[0]....
.L_28:
        /*003c*/ 	.word	0x00000030


	//   ....[1]....
        /*0040*/ 	.word	0x00000500


	//   ....[2]....
        /*0044*/ 	.word	0x00000770


	//   ....[3]....
        /*0048*/ 	.word	0x000008e0


	//   ....[4]....
        /*004c*/ 	.word	0x000009f0


	//----- nvinfo : EIATTR_CBANK_PARAM_SIZE
	.align		4
.L_29:
        /*0050*/ 	.byte	0x03, 0x19
        /*0052*/ 	.short	0x000c


	//----- nvinfo : EIATTR_PARAM_CBANK
	.align		4
        /*0054*/ 	.byte	0x04, 0x0a
        /*0056*/ 	.short	(.L_31 - .L_30)
	.align		4
.L_30:
        /*0058*/ 	.word	index@(.nv.constant0._Z5allocP4vecti)
        /*005c*/ 	.short	0x0380
        /*005e*/ 	.short	0x000c


	//----- nvinfo : EIATTR_SW_WAR
	.align		4
.L_31:
        /*0060*/ 	.byte	0x04, 0x36
        /*0062*/ 	.short	(.L_33 - .L_32)
.L_32:
        /*0064*/ 	.word	0x00000008
.L_33:


//--------------------- .nv.callgraph             --------------------------
	.section	.nv.callgraph,"",@"SHT_CUDA_CALLGRAPH"
	.align	4
	.sectionentsize	8
	.align		4
        /*0000*/ 	.word	0x00000000
	.align		4
        /*0004*/ 	.word	0xffffffff
	.align		4
        /*0008*/ 	.word	0x00000000
	.align		4
        /*000c*/ 	.word	0xfffffffe
	.align		4
        /*0010*/ 	.word	0x00000000
	.align		4
        /*0014*/ 	.word	0xfffffffd
	.align		4
        /*0018*/ 	.word	0x00000000
	.align		4
        /*001c*/ 	.word	0xfffffffc


//--------------------- .text._Z7kernel24vect     --------------------------
	.section	.text._Z7kernel24vect,"ax",@progbits
	.align	128
        .global         _Z7kernel24vect
        .type           _Z7kernel24vect,@function
        .size           _Z7kernel24vect,(.L_x_7 - _Z7kernel24vect)
        .other          _Z7kernel24vect,@"STO_CUDA_ENTRY STV_DEFAULT"
_Z7kernel24vect:
.text._Z7kernel24vect:
[----:B------:R-:W-:Y:S01]  /*0000*/  LDC R1, c[0x0][0x37c] ;  /* 0x0000df00ff017b82 */ /* 0x000fe20000000800 */
[----:B------:R-:W0:Y:S07]  /*0010*/  S2R R5, SR_CTAID.X ;  /* 0x0000000000057919 */ /* 0x000e2e0000002500 */
[----:B------:R-:W0:Y:S01]  /*0020*/  LDC.64 R2, c[0x0][0x380] ;  /* 0x0000e000ff027b82 */ /* 0x000e220000000a00 */
[----:B------:R-:W1:Y:S01]  /*0030*/  LDCU.64 UR4, c[0x0][0x358] ;  /* 0x00006b00ff0477ac */ /* 0x000e620008000a00 */
[----:B0-----:R-:W-:-:S05]  /*0040*/  IMAD.WIDE.U32 R2, R5, 0x4, R2 ;  /* 0x0000000405027825 */ /* 0x001fca00078e0002 */
[----:B-1----:R-:W2:Y:S02]  /*0050*/  LDG.E R0, desc[UR4][R2.64] ;  /* 0x0000000402007981 */ /* 0x002ea4000c1e1900 */
[----:B--2---:R-:W-:-:S05]  /*0060*/  SHF.L.U32 R5, R0, 0x1, RZ ;  /* 0x0000000100057819 */ /* 0x004fca00000006ff */
[----:B------:R-:W-:Y:S01]  /*0070*/  STG.E desc[UR4][R2.64], R5 ;  /* 0x0000000502007986 */ /* 0x000fe2000c101904 */
[----:B------:R-:W-:Y:S05]  /*0080*/  EXIT ;  /* 0x000000000000794d */ /* 0x000fea0003800000 */
.L_x_0:
[----:B------:R-:W-:-:S00]  /*0090*/  BRA `(.L_x_0) ;  /* 0xfffffffc00fc7947 */ /* 0x000fc0000383ffff */
[----:B------:R-:W-:-:S00]  /*00a0*/  NOP ;  /* 0x0000000000007918 */ /* 0x000fc00000000000 */
        /* <DEDUP_REMOVED lines=13> */
.L_x_7:


//--------------------- .text._Z5allocP4vecti     --------------------------
	.section	.text._Z5allocP4vecti,"ax",@progbits
	.align	128
        .global         _Z5allocP4vecti
        .type           _Z5allocP4vecti,@function
        .size           _Z5allocP4vecti,(.L_x_8 - _Z5allocP4vecti)
        .other          _Z5allocP4vecti,@"STO_CUDA_ENTRY STV_DEFAULT"
_Z5allocP4vecti:
.text._Z5allocP4vecti:
[----:B------:R-:W-:Y:S08]  /*0000*/  LDC R1, c[0x0][0x37c] ;  /* 0x0000df00ff017b82 */ /* 0x000ff00000000800 */
[----:B------:R-:W0:Y:S02]  /*0010*/  LDC R4, c[0x0][0x388] ;  /* 0x0000e200ff047b82 */ /* 0x000e240000000800 */
[----:B0-----:R-:W-:-:S13]  /*0020*/  ISETP.GE.AND P0, PT, R4, 0x1, PT ;  /* 0x000000010400780c */ /* 0x001fda0003f06270 */
[----:B------:R-:W-:Y:S05]  /*0030*/  @!P0 EXIT ;  /* 0x000000000000894d */ /* 0x000fea0003800000 */
[C---:B------:R-:W-:Y:S01]  /*0040*/  ISETP.GE.U32.AND P1, PT, R4.reuse, 0x10, PT ;  /* 0x000000100400780c */ /* 0x040fe20003f26070 */
[----:B------:R-:W0:Y:S01]  /*0050*/  LDCU.64 UR4, c[0x0][0x358] ;  /* 0x00006b00ff0477ac */ /* 0x000e220008000a00 */
[----:B------:R-:W-:Y:S01]  /*0060*/  LOP3.LUT R7, R4, 0xf, RZ, 0xc0, !PT ;  /* 0x0000000f04077812 */ /* 0x000fe200078ec0ff */
[----:B------:R-:W-:-:S03]  /*0070*/  HFMA2 R0, -RZ, RZ, 0, 0 ;  /* 0x00000000ff007431 */ /* 0x000fc600000001ff */
[----:B------:R-:W-:-:S07]  /*0080*/  ISETP.NE.AND P0, PT, R7, RZ, PT ;  /* 0x000000ff0700720c */ /* 0x000fce0003f05270 */
[----:B------:R-:W-:Y:S06]  /*0090*/  @!P1 BRA `(.L_x_1) ;  /* 0x0000000400189947 */ /* 0x000fec0003800000 */
[----:B------:R-:W1:Y:S01]  /*00a0*/  LDC.64 R2, c[0x0][0x380] ;  /* 0x0000e000ff027b82 */ /* 0x000e620000000a00 */
[----:B------:R-:W-:Y:S02]  /*00b0*/  LOP3.LUT R0, R4, 0x7ffffff0, RZ, 0xc0, !PT ;  /* 0x7ffffff004007812 */ /* 0x000fe400078ec0ff */
[----:B------:R-:W-:-:S07]  /*00c0*/  MOV R5, RZ ;  /* 0x000000ff00057202 */ /* 0x000fce0000000f00 */
.L_x_2:
[----:B01----:R-:W2:Y:S01]  /*00d0*/  LDG.E.64 R8, desc[UR4][R2.64] ;  /* 0x0000000402087981 */ /* 0x003ea2000c1e1b00 */
[C---:B------:R-:W-:Y:S02]  /*00e0*/  IMAD R6, R5.reuse, 0xa, RZ ;  /* 0x0000000a05067824 */ /* 0x040fe400078e02ff */
[----:B--2---:R-:W-:-:S05]  /*00f0*/  IMAD.WIDE.U32 R8, R5, 0x4, R8 ;  /* 0x0000000405087825 */ /* 0x004fca00078e0008 */
[----:B------:R0:W-:Y:S04]  /*0100*/  STG.E desc[UR4][R8.64], R6 ;  /* 0x0000000608007986 */ /* 0x0001e8000c101904 */
[----:B------:R-:W2:Y:S01]  /*0110*/  LDG.E.64 R10, desc[UR4][R2.64] ;  /* 0x00000004020a7981 */ /* 0x000ea2000c1e1b00 */
[----:B------:R-:W-:Y:S01]  /*0120*/  IADD3 R17, PT, PT, R6, 0xa, RZ ;  /* 0x0000000a06117810 */ /* 0x000fe20007ffe0ff */
[----:B--2---:R-:W-:-:S05]  /*0130*/  IMAD.WIDE.U32 R10, R5, 0x4, R10 ;  /* 0x00000004050a7825 */ /* 0x004fca00078e000a */
[----:B------:R1:W-:Y:S04]  /*0140*/  STG.E desc[UR4][R10.64+0x4], R17 ;  /* 0x000004110a007986 */ /* 0x0003e8000c101904 */
[----:B------:R-:W2:Y:S01]  /*0150*/  LDG.E.64 R12, desc[UR4][R2.64] ;  /* 0x00000004020c7981 */ /* 0x000ea2000c1e1b00 */
[----:B------:R-:W-:Y:S02]  /*0160*/  VIADD R19, R6, 0x14 ;  /* 0x0000001406137836 */ /* 0x000fe40000000000 */
[----:B--2---:R-:W-:-:S05]  /*0170*/  IMAD.WIDE.U32 R12, R5, 0x4, R12 ;  /* 0x00000004050c7825 */ /* 0x004fca00078e000c */
[----:B------:R2:W-:Y:S04]  /*0180*/  STG.E desc[UR4][R12.64+0x8], R19 ;  /* 0x000008130c007986 */ /* 0x0005e8000c101904 */
[----:B------:R-:W3:Y:S01]  /*0190*/  LDG.E.64 R14, desc[UR4][R2.64] ;  /* 0x00000004020e7981 */ /* 0x000ee2000c1e1b00 */
[----:B------:R-:W-:Y:S01]  /*01a0*/  IADD3 R21, PT, PT, R6, 0x1e, RZ ;  /* 0x0000001e06157810 */ /* 0x000fe20007ffe0ff */
[----:B---3--:R-:W-:-:S05]  /*01b0*/  IMAD.WIDE.U32 R14, R5, 0x4, R14 ;  /* 0x00000004050e7825 */ /* 0x008fca00078e000e */
[----:B------:R3:W-:Y:S04]  /*01c0*/  STG.E desc[UR4][R14.64+0xc], R21 ;  /* 0x00000c150e007986 */ /* 0x0007e8000c101904 */
[----:B0-----:R-:W4:Y:S01]  /*01d0*/  LDG.E.64 R8, desc[UR4][R2.64] ;  /* 0x0000000402087981 */ /* 0x001f22000c1e1b00 */
[----:B------:R-:W-:Y:S01]  /*01e0*/  IADD3 R23, PT, PT, R6, 0x28, RZ ;  /* 0x0000002806177810 */ /* 0x000fe20007ffe0ff */
[----:B----4-:R-:W-:-:S05]  /*01f0*/  IMAD.WIDE.U32 R8, R5, 0x4, R8 ;  /* 0x0000000405087825 */ /* 0x010fca00078e0008 */
[----:B------:R0:W-:Y:S04]  /*0200*/  STG.E desc[UR4][R8.64+0x10], R23 ;  /* 0x0000101708007986 */ /* 0x0001e8000c101904 */
[----:B-1----:R-:W4:Y:S01]  /*0210*/  LDG.E.64 R10, desc[UR4][R2.64] ;  /* 0x00000004020a7981 */ /* 0x002f22000c1e1b00 */
[----:B------:R-:W-:Y:S02]  /*0220*/  VIADD R17, R6, 0x32 ;  /* 0x0000003206117836 */ /* 0x000fe40000000000 */
[----:B----4-:R-:W-:-:S05]  /*0230*/  IMAD.WIDE.U32 R10, R5, 0x4, R10 ;  /* 0x00000004050a7825 */ /* 0x010fca00078e000a */
[----:B------:R1:W-:Y:S04]  /*0240*/  STG.E desc[UR4][R10.64+0x14], R17 ;  /* 0x000014110a007986 */ /* 0x0003e8000c101904 */
[----:B--2---:R-:W2:Y:S01]  /*0250*/  LDG.E.64 R12, desc[UR4][R2.64] ;  /* 0x00000004020c7981 */ /* 0x004ea2000c1e1b00 */
[----:B------:R-:W-:Y:S01]  /*0260*/  IADD3 R19, PT, PT, R6, 0x3c, RZ ;  /* 0x0000003c06137810 */ /* 0x000fe20007ffe0ff */
[----:B--2---:R-:W-:-:S05]  /*0270*/  IMAD.WIDE.U32 R12, R5, 0x4, R12 ;  /* 0x00000004050c7825 */ /* 0x004fca00078e000c */
[----:B------:R2:W-:Y:S04]  /*0280*/  STG.E desc[UR4][R12.64+0x18], R19 ;  /* 0x000018130c007986 */ /* 0x0005e8000c101904 */
[----:B---3--:R-:W3:Y:S01]  /*0290*/  LDG.E.64 R14, desc[UR4][R2.64] ;  /* 0x00000004020e7981 */ /* 0x008ee2000c1e1b00 */
[----:B------:R-:W-:Y:S01]  /*02a0*/  IADD3 R21, PT, PT, R6, 0x46, RZ ;  /* 0x0000004606157810 */ /* 0x000fe20007ffe0ff */
[----:B---3--:R-:W-:-:S05]  /*02b0*/  IMAD.WIDE.U32 R14, R5, 0x4, R14 ;  /* 0x00000004050e7825 */ /* 0x008fca00078e000e */
[----:B------:R3:W-:Y:S04]  /*02c0*/  STG.E desc[UR4][R14.64+0x1c], R21 ;  /* 0x00001c150e007986 */ /* 0x0007e8000c101904 */
[----:B0-----:R-:W4:Y:S01]  /*02d0*/  LDG.E.64 R8, desc[UR4][R2.64] ;  /* 0x0000000402087981 */ /* 0x001f22000c1e1b00 */
[----:B------:R-:W-:Y:S02]  /*02e0*/  VIADD R23, R6, 0x50 ;  /* 0x0000005006177836 */ /* 0x000fe40000000000 */
[----:B----4-:R-:W-:-:S05]  /*02f0*/  IMAD.WIDE.U32 R8, R5, 0x4, R8 ;  /* 0x0000000405087825 */ /* 0x010fca00078e0008 */
[----:B------:R0:W-:Y:S04]  /*0300*/  STG.E desc[UR4][R8.64+0x20], R23 ;  /* 0x0000201708007986 */ /* 0x0001e8000c101904 */
[----:B-1----:R-:W4:Y:S01]  /*0310*/  LDG.E.64 R10, desc[UR4][R2.64] ;  /* 0x00000004020a7981 */ /* 0x002f22000c1e1b00 */
[----:B------:R-:W-:Y:S01]  /*0320*/  IADD3 R17, PT, PT, R6, 0x5a, RZ ;  /* 0x0000005a06117810 */ /* 0x000fe20007ffe0ff */
        /* <DEDUP_REMOVED lines=14> */
[----:B-1----:R-:W5:Y:S01]  /*0410*/  LDG.E.64 R10, desc[UR4][R2.64] ;  /* 0x00000004020a7981 */ /* 0x002f62000c1e1b00 */
[----:B------:R-:W-:Y:S01]  /*0420*/  IADD3 R17, PT, PT, R6, 0x82, RZ ;  /* 0x0000008206117810 */ /* 0x000fe20007ffe0ff */
[----:B-----5:R-:W-:-:S05]  /*0430*/  IMAD.WIDE.U32 R10, R5, 0x4, R10 ;  /* 0x00000004050a7825 */ /* 0x020fca00078e000a */
[----:B------:R4:W-:Y:S04]  /*0440*/  STG.E desc[UR4][R10.64+0x34], R17 ;  /* 0x000034110a007986 */ /* 0x0009e8000c101904 */
[----:B--2---:R-:W2:Y:S01]  /*0450*/  LDG.E.64 R12, desc[UR4][R2.64] ;  /* 0x00000004020c7981 */ /* 0x004ea2000c1e1b00 */
[----:B------:R-:W-:Y:S01]  /*0460*/  IADD3 R19, PT, PT, R6, 0x8c, RZ ;  /* 0x0000008c06137810 */ /* 0x000fe20007ffe0ff */
[----:B--2---:R-:W-:-:S05]  /*0470*/  IMAD.WIDE.U32 R12, R5, 0x4, R12 ;  /* 0x00000004050c7825 */ /* 0x004fca00078e000c */
[----:B------:R4:W-:Y:S04]  /*0480*/  STG.E desc[UR4][R12.64+0x38], R19 ;  /* 0x000038130c007986 */ /* 0x0009e8000c101904 */
[----:B---3--:R-:W2:Y:S01]  /*0490*/  LDG.E.64 R14, desc[UR4][R2.64] ;  /* 0x00000004020e7981 */ /* 0x008ea2000c1e1b00 */
[----:B------:R-:W-:Y:S01]  /*04a0*/  IADD3 R21, PT, PT, R6, 0x96, RZ ;  /* 0x0000009606157810 */ /* 0x000fe20007ffe0ff */
[----:B--2---:R-:W-:-:S04]  /*04b0*/  IMAD.WIDE.U32 R14, R5, 0x4, R14 ;  /* 0x00000004050e7825 */ /* 0x004fc800078e000e */
[----:B------:R-:W-:Y:S01]  /*04c0*/  VIADD R5, R5, 0x10 ;  /* 0x0000001005057836 */ /* 0x000fe20000000000 */
[----:B------:R4:W-:Y:S04]  /*04d0*/  STG.E desc[UR4][R14.64+0x3c], R21 ;  /* 0x00003c150e007986 */ /* 0x0009e8000c101904 */
[----:B------:R-:W-:-:S13]  /*04e0*/  ISETP.NE.AND P1, PT, R5, R0, PT ;  /* 0x000000000500720c */ /* 0x000fda0003f25270 */
[----:B----4-:R-:W-:Y:S05]  /*04f0*/  @P1 BRA `(.L_x_2) ;  /* 0xfffffff800f41947 */ /* 0x010fea000383ffff */
.L_x_1:
[----:B0-----:R-:W-:Y:S05]  /*0500*/  @!P0 EXIT ;  /* 0x000000000000894d */ /* 0x001fea0003800000 */
[----:B------:R-:W-:Y:S02]  /*0510*/  ISETP.GE.U32.AND P0, PT, R7, 0x8, PT ;  /* 0x000000080700780c */ /* 0x000fe40003f06070 */
[----:B------:R-:W-:-:S04]  /*0520*/  LOP3.LUT R14, R4, 0x7, RZ, 0xc0, !PT ;  /* 0x00000007040e7812 */ /* 0x000fc800078ec0ff */
[----:B------:R-:W-:-:S07]  /*0530*/  ISETP.NE.AND P1, PT, R14, RZ, PT ;  /* 0x000000ff0e00720c */ /* 0x000fce0003f25270 */
[----:B------:R-:W-:Y:S06]  /*0540*/  @!P0 BRA `(.L_x_3) ;  /* 0x0000000000888947 */ /* 0x000fec0003800000 */
[----:B------:R-:W0:Y:S02]  /*0550*/  LDC.64 R2, c[0x0][0x380] ;  /* 0x0000e000ff027b82 */ /* 0x000e240000000a00 */
[----:B0-----:R-:W2:Y:S01]  /*0560*/  LDG.E.64 R6, desc[UR4][R2.64] ;  /* 0x0000000402067981 */ /* 0x001ea2000c1e1b00 */
        /* <DEDUP_REMOVED lines=8> */
[----:B------:R-:W-:Y:S01]  /*05f0*/  IADD3 R17, PT, PT, R5, 0x14, RZ ;  /* 0x0000001405117810 */ /* 0x000fe20007ffe0ff */
[----:B--2---:R-:W-:-:S05]  /*0600*/  IMAD.WIDE.U32 R10, R0, 0x4, R10 ;  /* 0x00000004000a7825 */ /* 0x004fca00078e000a */
[----:B------:R2:W-:Y:S04]  /*0610*/  STG.E desc[UR4][R10.64+0x8], R17 ;  /* 0x000008110a007986 */ /* 0x0005e8000c101904 */
[----:B------:R-:W3:Y:S01]  /*0620*/  LDG.E.64 R12, desc[UR4][R2.64] ;  /* 0x00000004020c7981 */ /* 0x000ee2000c1e1b00 */
        /* <DEDUP_REMOVED lines=19> */
[----:B------:R0:W-:Y:S06]  /*0760*/  STG.E desc[UR4][R12.64+0x1c], R5 ;  /* 0x00001c050c007986 */ /* 0x0001ec000c101904 */
.L_x_3:
[----:B------:R-:W-:Y:S05]  /*0770*/  @!P1 EXIT ;  /* 0x000000000000994d */ /* 0x000fea0003800000 */
[----:B------:R-:W-:Y:S02]  /*0780*/  ISETP.GE.U32.AND P0, PT, R14, 0x4, PT ;  /* 0x000000040e00780c */ /* 0x000fe40003f06070 */
[----:B------:R-:W-:-:S04]  /*0790*/  LOP3.LUT R4, R4, 0x3, RZ, 0xc0, !PT ;  /* 0x0000000304047812 */ /* 0x000fc800078ec0ff */
[----:B------:R-:W-:-:S07]  /*07a0*/  ISETP.NE.AND P1, PT, R4, RZ, PT ;  /* 0x000000ff0400720c */ /* 0x000fce0003f25270 */
[----:B------:R-:W-:Y:S06]  /*07b0*/  @!P0 BRA `(.L_x_4) ;  /* 0x0000000000488947 */ /* 0x000fec0003800000 */
[----:B0-----:R-:W0:Y:S02]  /*07c0*/  LDC.64 R12, c[0x0][0x380] ;  /* 0x0000e000ff0c7b82 */ /* 0x001e240000000a00 */
        /* <DEDUP_REMOVED lines=14> */
[----:B--2---:R-:W-:-:S04]  /*08b0*/  IMAD.WIDE.U32 R10, R0, 0x4, R10 ;  /* 0x00000004000a7825 */ /* 0x004fc800078e000a */
[----:B------:R-:W-:Y:S01]  /*08c0*/  VIADD R0, R0, 0x4 ;  /* 0x0000000400007836 */ /* 0x000fe20000000000 */
[----:B------:R1:W-:Y:S06]  /*08d0*/  STG.E desc[UR4][R10.64+0xc], R19 ;  /* 0x00000c130a007986 */ /* 0x0003ec000c101904 */
.L_x_4:
[----:B------:R-:W-:Y:S05]  /*08e0*/  @!P1 EXIT ;  /* 0x000000000000994d */ /* 0x000fea0003800000 */
[----:B01----:R-:W0:Y:S01]  /*08f0*/  LDC.64 R6, c[0x0][0x380] ;  /* 0x0000e000ff067b82 */ /* 0x003e220000000a00 */
[----:B------:R-:W-:Y:S01]  /*0900*/  IMAD.WIDE.U32 R2, R0, 0x4, RZ ;  /* 0x0000000400027825 */ /* 0x000fe200078e00ff */
[----:B------:R-:W-:-:S03]  /*0910*/  IADD3 R4, PT, PT, -R4, RZ, RZ ;  /* 0x000000ff04047210 */ /* 0x000fc60007ffe1ff */
[----:B------:R-:W-:Y:S01]  /*0920*/  IMAD R5, R0, 0xa, RZ ;  /* 0x0000000a00057824 */ /* 0x000fe200078e02ff */
[----:B------:R-:W-:Y:S02]  /*0930*/  MOV R9, R2 ;  /* 0x0000000200097202 */ /* 0x000fe40000000f00 */
[----:B------:R-:W-:-:S07]  /*0940*/  MOV R11, R3 ;  /* 0x00000003000b7202 */ /* 0x000fce0000000f00 */
.L_x_5:
[----:B0-----:R-:W2:Y:S01]  /*0950*/  LDG.E.64 R2, desc[UR4][R6.64] ;  /* 0x0000000406027981 */ /* 0x001ea2000c1e1b00 */
[----:B------:R-:W-:Y:S02]  /*0960*/  IADD3 R4, PT, PT, R4, 0x1, RZ ;  /* 0x0000000104047810 */ /* 0x000fe40007ffe0ff */
[----:B--2---:R-:W-:Y:S02]  /*0970*/  IADD3 R2, P0, PT, R2, R9, RZ ;  /* 0x0000000902027210 */ /* 0x004fe40007f1e0ff */
[----:B------:R-:W-:-:S03]  /*0980*/  IADD3 R9, P1, PT, R9, 0x4, RZ ;  /* 0x0000000409097810 */ /* 0x000fc60007f3e0ff */
[----:B------:R-:W-:Y:S01]  /*0990*/  IMAD.X R3, R3, 0x1, R11, P0 ;  /* 0x0000000103037824 */ /* 0x000fe200000e060b */
[----:B------:R-:W-:Y:S02]  /*09a0*/  ISETP.NE.AND P0, PT, R4, RZ, PT ;  /* 0x000000ff0400720c */ /* 0x000fe40003f05270 */
[----:B------:R-:W-:Y:S02]  /*09b0*/  IADD3.X R11, PT, PT, RZ, R11, RZ, P1, !PT ;  /* 0x0000000bff0b7210 */ /* 0x000fe40000ffe4ff */
[----:B------:R0:W-:Y:S02]  /*09c0*/  STG.E desc[UR4][R2.64], R5 ;  /* 0x0000000502007986 */ /* 0x0001e4000c101904 */
[----:B0-----:R-:W-:-:S07]  /*09d0*/  IADD3 R5, PT, PT, R5, 0xa, RZ ;  /* 0x0000000a05057810 */ /* 0x001fce0007ffe0ff */
[----:B------:R-:W-:Y:S05]  /*09e0*/  @P0 BRA `(.L_x_5) ;  /* 0xfffffffc00d80947 */ /* 0x000fea000383ffff */
[----:B------:R-:W-:Y:S05]  /*09f0*/  EXIT ;  /* 0x000000000000794d */ /* 0x000fea0003800000 */
.L_x_6:
        /* <DEDUP_REMOVED lines=16> */
.L_x_8:


//--------------------- .nv.shared.reserved.0     --------------------------
	.section	.nv.shared.reserved.0,"aw",@nobits
	.weak		__nv_reservedSMEM_offset_0_alias
	.size		__nv_reservedSMEM_offset_0_alias, 0, 64
	.other		__nv_reservedSMEM_offset_0_alias,@"STO_CUDA_RESERVED_SHARED STV_DEFAULT"
__nv_reservedSMEM_offset_0_alias:
	.zero		0
	.zero		64


//--------------------- .nv.constant0._Z7kernel24vect --------------------------
	.section	.nv.constant0._Z7kernel24vect,"a",@progbits
	.sectionflags	@""
	.align	4
.nv.constant0._Z7kernel24vect:
	.zero		904


//--------------------- .nv.constant0._Z5allocP4vecti --------------------------
	.section	.nv.constant0._Z5allocP4vecti,"a",@progbits
	.sectionflags	@""
	.align	4
.nv.constant0._Z5allocP4vecti:
	.zero		908


//--------------------- SYMBOLS --------------------------

	.type		.nv.reservedSmem.offset0,@object
	.size		.nv.reservedSmem.offset0,0x4
